	.headerflags	@"EF_CUDA_TEXMODE_UNIFIED EF_CUDA_64BIT_ADDRESS EF_CUDA_ACCELERATORS EF_CUDA_SM90 EF_CUDA_VIRTUAL_SM(EF_CUDA_SM90)"
	.elftype	@"ET_EXEC"


//--------------------- .nv.info                  --------------------------
	.section	.nv.info,"",@"SHT_CUDA_INFO"
	.align	4


	//----- nvinfo : EIATTR_REGCOUNT
	.align		4
        /*0000*/ 	.byte	0x04, 0x2f
        /*0002*/ 	.short	(.L_1 - .L_0)
	.align		4
.L_0:
        /*0004*/ 	.word	index@(triton_per_fused_mean_39)
        /*0008*/ 	.word	0x00000014


	//----- nvinfo : EIATTR_MIN_STACK_SIZE
	.align		4
.L_1:
        /*000c*/ 	.byte	0x04, 0x12
        /*000e*/ 	.short	(.L_3 - .L_2)
	.align		4
.L_2:
        /*0010*/ 	.word	index@(triton_per_fused_mean_39)
        /*0014*/ 	.word	0x00000000


	//----- nvinfo : EIATTR_FRAME_SIZE
	.align		4
.L_3:
        /*0018*/ 	.byte	0x04, 0x11
        /*001a*/ 	.short	(.L_5 - .L_4)
	.align		4
.L_4:
        /*001c*/ 	.word	index@(triton_per_fused_mean_39)
        /*0020*/ 	.word	0x00000000


	//----- nvinfo : EIATTR_MIN_STACK_SIZE
	.align		4
.L_5:
        /*0024*/ 	.byte	0x04, 0x12
        /*0026*/ 	.short	(.L_7 - .L_6)
	.align		4
.L_6:
        /*0028*/ 	.word	index@(triton_per_fused_mean_39)
        /*002c*/ 	.word	0x00000000
.L_7:


//--------------------- .nv.info.triton_per_fused_mean_39 --------------------------
	.section	.nv.info.triton_per_fused_mean_39,"",@"SHT_CUDA_INFO"
	.sectionflags	@""
	.align	4


	//----- nvinfo : EIATTR_CUDA_API_VERSION
	.align		4
        /*0000*/ 	.byte	0x04, 0x37
        /*0002*/ 	.short	(.L_9 - .L_8)
.L_8:
        /*0004*/ 	.word	0x0000007c


	//----- nvinfo : EIATTR_KPARAM_INFO
	.align		4
.L_9:
        /*0008*/ 	.byte	0x04, 0x17
        /*000a*/ 	.short	(.L_11 - .L_10)
.L_10:
        /*000c*/ 	.word	0x00000000
        /*0010*/ 	.short	0x0003
        /*0012*/ 	.short	0x0014
        /*0014*/ 	.byte	0x00, 0xf0, 0x11, 0x00


	//----- nvinfo : EIATTR_KPARAM_INFO
	.align		4
.L_11:
        /*0018*/ 	.byte	0x04, 0x17
        /*001a*/ 	.short	(.L_13 - .L_12)
.L_12:
        /*001c*/ 	.word	0x00000000
        /*0020*/ 	.short	0x0002
        /*0022*/ 	.short	0x0010
        /*0024*/ 	.byte	0x00, 0xf0, 0x11, 0x00


	//----- nvinfo : EIATTR_KPARAM_INFO
	.align		4
.L_13:
        /*0028*/ 	.byte	0x04, 0x17
        /*002a*/ 	.short	(.L_15 - .L_14)
.L_14:
        /*002c*/ 	.word	0x00000000
        /*0030*/ 	.short	0x0001
        /*0032*/ 	.short	0x0008
        /*0034*/ 	.byte	0x00, 0xf4, 0x21, 0x00


	//----- nvinfo : EIATTR_KPARAM_INFO
	.align		4
.L_15:
        /*0038*/ 	.byte	0x04, 0x17
        /*003a*/ 	.short	(.L_17 - .L_16)
.L_16:
        /*003c*/ 	.word	0x00000000
        /*0040*/ 	.short	0x0000
        /*0042*/ 	.short	0x0000
        /*0044*/ 	.byte	0x00, 0xf4, 0x21, 0x00


	//----- nvinfo : EIATTR_SPARSE_MMA_MASK
	.align		4
.L_17:
        /*0048*/ 	.byte	0x03, 0x50
        /*004a*/ 	.short	0x0000


	//----- nvinfo : EIATTR_MAXREG_COUNT
	.align		4
        /*004c*/ 	.byte	0x03, 0x1b
        /*004e*/ 	.short	0x00ff


	//----- nvinfo : EIATTR_COOP_GROUP_MASK_REGIDS
	.align		4
        /*0050*/ 	.byte	0x04, 0x29
        /*0052*/ 	.short	(.L_19 - .L_18)


	//   ....[0]....
.L_18:
        /*0054*/ 	.word	0xffffffff


	//   ....[1]....
        /*0058*/ 	.word	0xffffffff


	//   ....[2]....
        /*005c*/ 	.word	0xffffffff


	//   ....[3]....
        /*0060*/ 	.word	0xffffffff


	//   ....[4]....
        /*0064*/ 	.word	0xffffffff


	//   ....[5]....
        /*0068*/ 	.word	0xffffffff


	//   ....[6]....
        /*006c*/ 	.word	0xffffffff


	//   ....[7]....
        /*0070*/ 	.word	0xffffffff


	//   ....[8]....
        /*0074*/ 	.word	0xffffffff


	//   ....[9]....
        /*0078*/ 	.word	0xffffffff


	//----- nvinfo : EIATTR_COOP_GROUP_INSTR_OFFSETS
	.align		4
.L_19:
        /*007c*/ 	.byte	0x04, 0x28
        /*007e*/ 	.short	(.L_21 - .L_20)


	//   ....[0]....
.L_20:
        /*0080*/ 	.word	0x000001a0


	//   ....[1]....
        /*0084*/ 	.word	0x000001b0


	//   ....[2]....
        /*0088*/ 	.word	0x000001c0


	//   ....[3]....
        /*008c*/ 	.word	0x000001d0


	//   ....[4]....
        /*0090*/ 	.word	0x00000240


	//   ....[5]....
        /*0094*/ 	.word	0x00000270


	//   ....[6]....
        /*0098*/ 	.word	0x00000290


	//   ....[7]....
        /*009c*/ 	.word	0x000002b0


	//   ....[8]....
        /*00a0*/ 	.word	0x000003a0


	//   ....[9]....
        /*00a4*/ 	.word	0x000003d0


	//----- nvinfo : EIATTR_EXIT_INSTR_OFFSETS
	.align		4
.L_21:
        /*00a8*/ 	.byte	0x04, 0x1c
        /*00aa*/ 	.short	(.L_23 - .L_22)


	//   ....[0]....
.L_22:
        /*00ac*/ 	.word	0x000004e0


	//   ....[1]....
        /*00b0*/ 	.word	0x00000510


	//----- nvinfo : EIATTR_REQNTID
	.align		4
.L_23:
        /*00b4*/ 	.byte	0x04, 0x10
        /*00b6*/ 	.short	(.L_25 - .L_24)
.L_24:
        /*00b8*/ 	.word	0x00000080
        /*00bc*/ 	.word	0x00000001
        /*00c0*/ 	.word	0x00000001


	//----- nvinfo : EIATTR_CBANK_PARAM_SIZE
	.align		4
.L_25:
        /*00c4*/ 	.byte	0x03, 0x19
        /*00c6*/ 	.short	0x0018


	//----- nvinfo : EIATTR_PARAM_CBANK
	.align		4
        /*00c8*/ 	.byte	0x04, 0x0a
        /*00ca*/ 	.short	(.L_27 - .L_26)
	.align		4
.L_26:
        /*00cc*/ 	.word	index@(.nv.constant0.triton_per_fused_mean_39)
        /*00d0*/ 	.short	0x0210
        /*00d2*/ 	.short	0x0018


	//----- nvinfo : EIATTR_SW_WAR
	.align		4
.L_27:
        /*00d4*/ 	.byte	0x04, 0x36
        /*00d6*/ 	.short	(.L_29 - .L_28)
.L_28:
        /*00d8*/ 	.word	0x00000008
.L_29:


//--------------------- .nv.callgraph             --------------------------
	.section	.nv.callgraph,"",@"SHT_CUDA_CALLGRAPH"
	.align	4
	.sectionentsize	8
	.align		4
        /*0000*/ 	.word	0x00000000
	.align		4
        /*0004*/ 	.word	0xffffffff
	.align		4
        /*0008*/ 	.word	0x00000000
	.align		4
        /*000c*/ 	.word	0xfffffffe
	.align		4
        /*0010*/ 	.word	0x00000000
	.align		4
        /*0014*/ 	.word	0xfffffffd
	.align		4
        /*0018*/ 	.word	0x00000000
	.align		4
        /*001c*/ 	.word	0xfffffffc


//--------------------- .text.triton_per_fused_mean_39 --------------------------
	.section	.text.triton_per_fused_mean_39,"ax",@progbits
	.sectionflags	@"SHF_BARRIERS=1"
	.align	128
        .global         triton_per_fused_mean_39
        .type           triton_per_fused_mean_39,@function
        .size           triton_per_fused_mean_39,(.L_x_1 - triton_per_fused_mean_39)
        .other          triton_per_fused_mean_39,@"STO_CUDA_ENTRY STV_DEFAULT"
triton_per_fused_mean_39:
.text.triton_per_fused_mean_39:
[----:B------:R-:W0:Y:S02]  /*0000*/  LDC R1, c[0x0][0x28] ;  /* 0x00000a00ff017b82 */ /* 0x000e240000000800 */
[----:B------:R-:W1:Y:S01]  /*0010*/  S2R R2, SR_CTAID.X ;  /* 0x0000000000027919 */ /* 0x000e620000002500 */
[----:B------:R-:W2:Y:S01]  /*0020*/  LDC.64 R4, c[0x0][0x218] ;  /* 0x00008600ff047b82 */ /* 0x000ea20000000a00 */
[----:B------:R-:W-:Y:S01]  /*0030*/  ULDC.64 UR6, c[0x0][0x208] ;  /* 0x0000820000067ab9 */ /* 0x000fe20000000a00 */
[----:B------:R-:W3:Y:S01]  /*0040*/  S2R R0, SR_TID.X ;  /* 0x0000000000007919 */ /* 0x000ee20000002100 */
[----:B-1----:R-:W-:Y:S01]  /*0050*/  IMAD.SHL.U32 R3, R2, 0x20, RZ ;  /* 0x0000002002037824 */ /* 0x002fe200078e00ff */
[----:B------:R-:W-:Y:S01]  /*0060*/  SHF.R.S32.HI R7, RZ, 0x1a, R2 ;  /* 0x0000001aff077819 */ /* 0x000fe20000011402 */
[----:B---3--:R-:W-:-:S03]  /*0070*/  IMAD.SHL.U32 R2, R0, 0x4, RZ ;  /* 0x0000000400027824 */ /* 0x008fc600078e00ff */
[----:B------:R-:W-:Y:S01]  /*0080*/  SGXT R7, R7, 0x1 ;  /* 0x000000010707781a */ /* 0x000fe20000000200 */
[----:B------:R-:W-:Y:S01]  /*0090*/  IMAD.SHL.U32 R9, R0, 0x100, RZ ;  /* 0x0000010000097824 */ /* 0x000fe200078e00ff */
[----:B------:R-:W-:-:S04]  /*00a0*/  LOP3.LUT R6, R3, 0x1c, R2, 0xf8, !PT ;  /* 0x0000001c03067812 */ /* 0x000fc800078ef802 */
[----:B------:R-:W-:Y:S02]  /*00b0*/  LOP3.LUT R10, R9, 0x7800, RZ, 0xc0, !PT ;  /* 0x00007800090a7812 */ /* 0x000fe400078ec0ff */
[----:B------:R-:W-:-:S04]  /*00c0*/  LEA.HI R7, R7, R6, RZ, 0xb ;  /* 0x0000000607077211 */ /* 0x000fc800078f58ff */
[C---:B------:R-:W-:Y:S01]  /*00d0*/  LOP3.LUT R9, R7.reuse, 0xfffff800, RZ, 0xc0, !PT ;  /* 0xfffff80007097812 */ /* 0x040fe200078ec0ff */
[----:B------:R-:W-:-:S03]  /*00e0*/  IMAD.SHL.U32 R7, R7, 0x10, RZ ;  /* 0x0000001007077824 */ /* 0x000fc600078e00ff */
[----:B------:R-:W-:Y:S02]  /*00f0*/  IADD3 R9, R10, R6, -R9 ;  /* 0x000000060a097210 */ /* 0x000fe40007ffe809 */
[----:B------:R-:W-:-:S04]  /*0100*/  LOP3.LUT R6, R7, 0xffff8000, RZ, 0xc0, !PT ;  /* 0xffff800007067812 */ /* 0x000fc800078ec0ff */
[----:B------:R-:W-:-:S05]  /*0110*/  IADD3 R9, R9, R6, RZ ;  /* 0x0000000609097210 */ /* 0x000fca0007ffe0ff */
[----:B--2---:R-:W-:-:S06]  /*0120*/  IMAD.WIDE R4, R9, 0x4, R4 ;  /* 0x0000000409047825 */ /* 0x004fcc00078e0204 */
[----:B------:R-:W2:Y:S01]  /*0130*/  LDG.E.128 R4, desc[UR6][R4.64] ;  /* 0x0000000604047981 */ /* 0x000ea2000c1e1d00 */
[----:B------:R-:W1:Y:S01]  /*0140*/  S2UR UR5, SR_CgaCtaId ;  /* 0x00000000000579c3 */ /* 0x000e620000008800 */
[C---:B------:R-:W-:Y:S01]  /*0150*/  LOP3.LUT P0, RZ, R0.reuse, 0x18, RZ, 0xc0, !PT ;  /* 0x0000001800ff7812 */ /* 0x040fe2000780c0ff */
[----:B------:R-:W-:Y:S01]  /*0160*/  UMOV UR4, 0x400 ;  /* 0x0000040000047882 */ /* 0x000fe20000000000 */
[----:B------:R-:W-:Y:S02]  /*0170*/  ISETP.GE.AND P1, PT, R0, 0x80, PT ;  /* 0x000000800000780c */ /* 0x000fe40003f26270 */
[----:B------:R-:W-:Y:S01]  /*0180*/  LOP3.LUT R3, R3, 0x1f, R0, 0xf8, !PT ;  /* 0x0000001f03037812 */ /* 0x000fe200078ef800 */
[----:B-1----:R-:W-:Y:S01]  /*0190*/  UPRMT UR4, UR5, 0x654, UR4 ;  /* 0x0000065405047896 */ /* 0x002fe20008000004 */
[----:B--2---:R-:W1:Y:S04]  /*01a0*/  SHFL.BFLY PT, R9, R4, 0x10, 0x1f ;  /* 0x0e001f0004097f89 */ /* 0x004e6800000e0000 */
[----:B------:R-:W2:Y:S04]  /*01b0*/  SHFL.BFLY PT, R10, R5, 0x10, 0x1f ;  /* 0x0e001f00050a7f89 */ /* 0x000ea800000e0000 */
[----:B------:R-:W3:Y:S04]  /*01c0*/  SHFL.BFLY PT, R15, R6, 0x10, 0x1f ;  /* 0x0e001f00060f7f89 */ /* 0x000ee800000e0000 */
[----:B------:R-:W4:Y:S01]  /*01d0*/  SHFL.BFLY PT, R12, R7, 0x10, 0x1f ;  /* 0x0e001f00070c7f89 */ /* 0x000f2200000e0000 */
[----:B-1----:R-:W-:Y:S01]  /*01e0*/  FADD R11, R4, R9 ;  /* 0x00000009040b7221 */ /* 0x002fe20000000000 */
[----:B------:R-:W-:Y:S01]  /*01f0*/  SHF.R.U32.HI R9, RZ, 0x5, R0 ;  /* 0x00000005ff097819 */ /* 0x000fe20000011600 */
[----:B--2---:R-:W-:-:S03]  /*0200*/  FADD R13, R5, R10 ;  /* 0x0000000a050d7221 */ /* 0x004fc60000000000 */
[----:B------:R-:W-:Y:S02]  /*0210*/  SGXT.U32 R9, R9, 0x2 ;  /* 0x000000020909781a */ /* 0x000fe40000000000 */
[----:B------:R-:W-:Y:S01]  /*0220*/  LOP3.LUT R10, R2, 0x1c, RZ, 0xc0, !PT ;  /* 0x0000001c020a7812 */ /* 0x000fe200078ec0ff */
[----:B---3--:R-:W-:Y:S01]  /*0230*/  FADD R15, R6, R15 ;  /* 0x0000000f060f7221 */ /* 0x008fe20000000000 */
[----:B------:R-:W1:Y:S01]  /*0240*/  SHFL.BFLY PT, R14, R13, 0x8, 0x1f ;  /* 0x0d001f000d0e7f89 */ /* 0x000e6200000e0000 */
[----:B------:R-:W-:Y:S02]  /*0250*/  IMAD.SHL.U32 R6, R9, 0x4, RZ ;  /* 0x0000000409067824 */ /* 0x000fe400078e00ff */
[----:B----4-:R-:W-:Y:S01]  /*0260*/  FADD R16, R7, R12 ;  /* 0x0000000c07107221 */ /* 0x010fe20000000000 */
[----:B------:R-:W2:Y:S01]  /*0270*/  SHFL.BFLY PT, R4, R15, 0x8, 0x1f ;  /* 0x0d001f000f047f89 */ /* 0x000ea200000e0000 */
[----:B------:R-:W-:-:S03]  /*0280*/  IMAD.SHL.U32 R17, R10, 0x10, RZ ;  /* 0x000000100a117824 */ /* 0x000fc600078e00ff */
[----:B------:R-:W3:Y:S02]  /*0290*/  SHFL.BFLY PT, R12, R11, 0x8, 0x1f ;  /* 0x0d001f000b0c7f89 */ /* 0x000ee400000e0000 */
[----:B------:R-:W-:Y:S02]  /*02a0*/  LOP3.LUT R7, R17, R6, RZ, 0xfc, !PT ;  /* 0x0000000611077212 */ /* 0x000fe400078efcff */
[----:B------:R-:W4:Y:S01]  /*02b0*/  SHFL.BFLY PT, R5, R16, 0x8, 0x1f ;  /* 0x0d001f0010057f89 */ /* 0x000f2200000e0000 */
[----:B-1----:R-:W-:Y:S01]  /*02c0*/  FADD R14, R13, R14 ;  /* 0x0000000e0d0e7221 */ /* 0x002fe20000000000 */
[----:B--2---:R-:W-:-:S04]  /*02d0*/  FADD R4, R15, R4 ;  /* 0x000000040f047221 */ /* 0x004fc80000000000 */
[----:B------:R-:W-:Y:S01]  /*02e0*/  @!P0 STS [R7+UR4+0x10], R14 ;  /* 0x0000100e07008988 */ /* 0x000fe20008000804 */
[----:B------:R-:W-:Y:S01]  /*02f0*/  IADD3 R15, R17, UR4, RZ ;  /* 0x00000004110f7c10 */ /* 0x000fe2000fffe0ff */
[----:B---3--:R-:W-:Y:S02]  /*0300*/  FADD R12, R11, R12 ;  /* 0x0000000c0b0c7221 */ /* 0x008fe40000000000 */
[----:B------:R-:W-:Y:S02]  /*0310*/  @!P0 STS [R7+UR4+0x20], R4 ;  /* 0x0000200407008988 */ /* 0x000fe40008000804 */
[----:B------:R-:W-:Y:S02]  /*0320*/  IMAD R15, R10, -0xc, R15 ;  /* 0xfffffff40a0f7824 */ /* 0x000fe400078e020f */
[----:B----4-:R-:W-:Y:S01]  /*0330*/  FADD R5, R16, R5 ;  /* 0x0000000510057221 */ /* 0x010fe20000000000 */
[----:B------:R-:W-:Y:S04]  /*0340*/  @!P0 STS [R7+UR4], R12 ;  /* 0x0000000c07008988 */ /* 0x000fe80008000804 */
[----:B------:R-:W-:Y:S01]  /*0350*/  @!P0 STS [R7+UR4+0x30], R5 ;  /* 0x0000300507008988 */ /* 0x000fe20008000804 */
[----:B------:R-:W-:Y:S01]  /*0360*/  BAR.SYNC.DEFER_BLOCKING 0x0 ;  /* 0x0000000000007b1d */ /* 0x000fe20000010000 */
[----:B------:R-:W-:-:S04]  /*0370*/  LOP3.LUT P0, RZ, R0, 0x3, RZ, 0xc0, !PT ;  /* 0x0000000300ff7812 */ /* 0x000fc8000780c0ff */
[----:B------:R-:W-:Y:S01]  /*0380*/  ISETP.LT.AND P0, PT, R0, 0x80, !P0 ;  /* 0x000000800000780c */ /* 0x000fe20004701270 */
[----:B------:R-:W1:Y:S04]  /*0390*/  @!P1 LDS R8, [R2+UR4] ;  /* 0x0000000402089984 */ /* 0x000e680008000800 */
[----:B-1----:R-:W1:Y:S02]  /*03a0*/  SHFL.BFLY PT, R11, R8, 0x2, 0x1f ;  /* 0x0c401f00080b7f89 */ /* 0x002e6400000e0000 */
[----:B-1----:R-:W-:Y:S01]  /*03b0*/  FADD R11, R8, R11 ;  /* 0x0000000b080b7221 */ /* 0x002fe20000000000 */
[----:B------:R-:W-:-:S04]  /*03c0*/  LOP3.LUT R8, R0, 0x1f, RZ, 0xc0, !PT ;  /* 0x0000001f00087812 */ /* 0x000fc800078ec0ff */
[----:B------:R-:W1:Y:S01]  /*03d0*/  SHFL.BFLY PT, R6, R11, 0x1, 0x1f ;  /* 0x0c201f000b067f89 */ /* 0x000e6200000e0000 */
[----:B------:R-:W-:Y:S01]  /*03e0*/  LEA R8, R8, UR4, 0x2 ;  /* 0x0000000408087c11 */ /* 0x000fe2000f8e10ff */
[----:B-1----:R-:W-:Y:S02]  /*03f0*/  FADD R13, R11, R6 ;  /* 0x000000060b0d7221 */ /* 0x002fe40000000000 */
[----:B------:R-:W1:Y:S03]  /*0400*/  LDC.64 R10, c[0x0][0x210] ;  /* 0x00008400ff0a7b82 */ /* 0x000e660000000a00 */
[----:B------:R1:W-:Y:S05]  /*0410*/  @P0 STS [R2+UR4], R13 ;  /* 0x0000000d02000988 */ /* 0x0003ea0008000804 */
[----:B------:R-:W-:Y:S01]  /*0420*/  BAR.SYNC.DEFER_BLOCKING 0x0 ;  /* 0x0000000000007b1d */ /* 0x000fe20000010000 */
[----:B------:R-:W-:Y:S01]  /*0430*/  ISETP.NE.AND P0, PT, R9, RZ, PT ;  /* 0x000000ff0900720c */ /* 0x000fe20003f05270 */
[----:B-1----:R-:W-:-:S04]  /*0440*/  IMAD.WIDE R2, R3, 0x4, R10 ;  /* 0x0000000403027825 */ /* 0x002fc800078e020a */
[----:B------:R-:W-:Y:S04]  /*0450*/  LDS R4, [R17+UR4] ;  /* 0x0000000411047984 */ /* 0x000fe80008000800 */
[----:B------:R-:W-:Y:S04]  /*0460*/  LDS R5, [R17+UR4+0x10] ;  /* 0x0000100411057984 */ /* 0x000fe80008000800 */
[----:B------:R-:W-:Y:S04]  /*0470*/  LDS R6, [R17+UR4+0x20] ;  /* 0x0000200411067984 */ /* 0x000fe80008000800 */
[----:B------:R-:W1:Y:S01]  /*0480*/  LDS R7, [R17+UR4+0x30] ;  /* 0x0000300411077984 */ /* 0x000e620008000800 */
[----:B------:R-:W-:Y:S06]  /*0490*/  BAR.SYNC.DEFER_BLOCKING 0x0 ;  /* 0x0000000000007b1d */ /* 0x000fec0000010000 */
[----:B-1----:R1:W-:Y:S02]  /*04a0*/  STS.128 [R15], R4 ;  /* 0x000000040f007388 */ /* 0x0023e40000000c00 */
[----:B------:R-:W-:Y:S06]  /*04b0*/  BAR.SYNC.DEFER_BLOCKING 0x0 ;  /* 0x0000000000007b1d */ /* 0x000fec0000010000 */
[----:B------:R-:W2:Y:S02]  /*04c0*/  LDS R8, [R8] ;  /* 0x0000000008087984 */ /* 0x000ea40000000800 */
[----:B------:R-:W-:Y:S06]  /*04d0*/  BAR.SYNC.DEFER_BLOCKING 0x0 ;  /* 0x0000000000007b1d */ /* 0x000fec0000010000 */
[----:B-1----:R-:W-:Y:S05]  /*04e0*/  @P0 EXIT ;  /* 0x000000000000094d */ /* 0x002fea0003800000 */
[----:B--2---:R-:W-:-:S05]  /*04f0*/  FMUL R5, R8, 0.0625 ;  /* 0x3d80000008057820 */ /* 0x004fca0000400000 */
[----:B------:R-:W-:Y:S01]  /*0500*/  STG.E desc[UR6][R2.64], R5 ;  /* 0x0000000502007986 */ /* 0x000fe2000c101906 */
[----:B------:R-:W-:Y:S05]  /*0510*/  EXIT ;  /* 0x000000000000794d */ /* 0x000fea0003800000 */
.L_x_0:
[----:B------:R-:W-:-:S00]  /*0520*/  BRA `(.L_x_0) ;  /* 0xfffffffc00fc7947 */ /* 0x000fc0000383ffff */
[----:B------:R-:W-:-:S00]  /*0530*/  NOP ;  /* 0x0000000000007918 */ /* 0x000fc00000000000 */
        /* <DEDUP_REMOVED lines=12> */
.L_x_1:


//--------------------- .nv.shared.triton_per_fused_mean_39 --------------------------
	.section	.nv.shared.triton_per_fused_mean_39,"aw",@nobits
	.sectionflags	@""
	.align	16
	.zero		1024


//--------------------- .nv.constant0.triton_per_fused_mean_39 --------------------------
	.section	.nv.constant0.triton_per_fused_mean_39,"a",@progbits
	.sectionflags	@""
	.align	4
.nv.constant0.triton_per_fused_mean_39:
	.zero		552
